	.headerflags	@"EF_CUDA_TEXMODE_UNIFIED EF_CUDA_64BIT_ADDRESS EF_CUDA_ACCELERATORS EF_CUDA_SM90 EF_CUDA_VIRTUAL_SM(EF_CUDA_SM90)"
	.elftype	@"ET_EXEC"


//--------------------- .nv.info                  --------------------------
	.section	.nv.info,"",@"SHT_CUDA_INFO"
	.align	4


	//----- nvinfo : EIATTR_REGCOUNT
	.align		4
        /*0000*/ 	.byte	0x04, 0x2f
        /*0002*/ 	.short	(.L_1 - .L_0)
	.align		4
.L_0:
        /*0004*/ 	.word	index@(triton_poi_fused_sigmoid_8)
        /*0008*/ 	.word	0x0000000e


	//----- nvinfo : EIATTR_MIN_STACK_SIZE
	.align		4
.L_1:
        /*000c*/ 	.byte	0x04, 0x12
        /*000e*/ 	.short	(.L_3 - .L_2)
	.align		4
.L_2:
        /*0010*/ 	.word	index@(triton_poi_fused_sigmoid_8)
        /*0014*/ 	.word	0x00000000


	//----- nvinfo : EIATTR_FRAME_SIZE
	.align		4
.L_3:
        /*0018*/ 	.byte	0x04, 0x11
        /*001a*/ 	.short	(.L_5 - .L_4)
	.align		4
.L_4:
        /*001c*/ 	.word	index@(triton_poi_fused_sigmoid_8)
        /*0020*/ 	.word	0x00000000


	//----- nvinfo : EIATTR_MIN_STACK_SIZE
	.align		4
.L_5:
        /*0024*/ 	.byte	0x04, 0x12
        /*0026*/ 	.short	(.L_7 - .L_6)
	.align		4
.L_6:
        /*0028*/ 	.word	index@(triton_poi_fused_sigmoid_8)
        /*002c*/ 	.word	0x00000000
.L_7:


//--------------------- .nv.info.triton_poi_fused_sigmoid_8 --------------------------
	.section	.nv.info.triton_poi_fused_sigmoid_8,"",@"SHT_CUDA_INFO"
	.sectionflags	@""
	.align	4


	//----- nvinfo : EIATTR_CUDA_API_VERSION
	.align		4
        /*0000*/ 	.byte	0x04, 0x37
        /*0002*/ 	.short	(.L_9 - .L_8)
.L_8:
        /*0004*/ 	.word	0x0000007c


	//----- nvinfo : EIATTR_KPARAM_INFO
	.align		4
.L_9:
        /*0008*/ 	.byte	0x04, 0x17
        /*000a*/ 	.short	(.L_11 - .L_10)
.L_10:
        /*000c*/ 	.word	0x00000000
        /*0010*/ 	.short	0x0001
        /*0012*/ 	.short	0x0008
        /*0014*/ 	.byte	0x00, 0xf0, 0x11, 0x00


	//----- nvinfo : EIATTR_KPARAM_INFO
	.align		4
.L_11:
        /*0018*/ 	.byte	0x04, 0x17
        /*001a*/ 	.short	(.L_13 - .L_12)
.L_12:
        /*001c*/ 	.word	0x00000000
        /*0020*/ 	.short	0x0000
        /*0022*/ 	.short	0x0000
        /*0024*/ 	.byte	0x00, 0xf4, 0x21, 0x00


	//----- nvinfo : EIATTR_SPARSE_MMA_MASK
	.align		4
.L_13:
        /*0028*/ 	.byte	0x03, 0x50
        /*002a*/ 	.short	0x0000


	//----- nvinfo : EIATTR_MAXREG_COUNT
	.align		4
        /*002c*/ 	.byte	0x03, 0x1b
        /*002e*/ 	.short	0x00ff


	//----- nvinfo : EIATTR_EXIT_INSTR_OFFSETS
	.align		4
        /*0030*/ 	.byte	0x04, 0x1c
        /*0032*/ 	.short	(.L_15 - .L_14)


	//   ....[0]....
.L_14:
        /*0034*/ 	.word	0x000003c0


	//----- nvinfo : EIATTR_REQNTID
	.align		4
.L_15:
        /*0038*/ 	.byte	0x04, 0x10
        /*003a*/ 	.short	(.L_17 - .L_16)
.L_16:
        /*003c*/ 	.word	0x00000080
        /*0040*/ 	.word	0x00000001
        /*0044*/ 	.word	0x00000001


	//----- nvinfo : EIATTR_CBANK_PARAM_SIZE
	.align		4
.L_17:
        /*0048*/ 	.byte	0x03, 0x19
        /*004a*/ 	.short	0x000c


	//----- nvinfo : EIATTR_PARAM_CBANK
	.align		4
        /*004c*/ 	.byte	0x04, 0x0a
        /*004e*/ 	.short	(.L_19 - .L_18)
	.align		4
.L_18:
        /*0050*/ 	.word	index@(.nv.constant0.triton_poi_fused_sigmoid_8)
        /*0054*/ 	.short	0x0210
        /*0056*/ 	.short	0x000c


	//----- nvinfo : EIATTR_SW_WAR
	.align		4
.L_19:
        /*0058*/ 	.byte	0x04, 0x36
        /*005a*/ 	.short	(.L_21 - .L_20)
.L_20:
        /*005c*/ 	.word	0x00000008
.L_21:


//--------------------- .nv.callgraph             --------------------------
	.section	.nv.callgraph,"",@"SHT_CUDA_CALLGRAPH"
	.align	4
	.sectionentsize	8
	.align		4
        /*0000*/ 	.word	0x00000000
	.align		4
        /*0004*/ 	.word	0xffffffff
	.align		4
        /*0008*/ 	.word	0x00000000
	.align		4
        /*000c*/ 	.word	0xfffffffe
	.align		4
        /*0010*/ 	.word	0x00000000
	.align		4
        /*0014*/ 	.word	0xfffffffd
	.align		4
        /*0018*/ 	.word	0x00000000
	.align		4
        /*001c*/ 	.word	0xfffffffc


//--------------------- .text.triton_poi_fused_sigmoid_8 --------------------------
	.section	.text.triton_poi_fused_sigmoid_8,"ax",@progbits
	.align	128
        .global         triton_poi_fused_sigmoid_8
        .type           triton_poi_fused_sigmoid_8,@function
        .size           triton_poi_fused_sigmoid_8,(.L_x_1 - triton_poi_fused_sigmoid_8)
        .other          triton_poi_fused_sigmoid_8,@"STO_CUDA_ENTRY STV_DEFAULT"
triton_poi_fused_sigmoid_8:
.text.triton_poi_fused_sigmoid_8:
[----:B------:R-:W-:Y:S01]  /*0000*/  LDC R1, c[0x0][0x28] ;  /* 0x00000a00ff017b82 */ /* 0x000fe20000000800 */
[----:B------:R-:W1:Y:S07]  /*0010*/  S2R R0, SR_TID.X ;  /* 0x0000000000007919 */ /* 0x000e6e0000002100 */
[----:B------:R-:W2:Y:S01]  /*0020*/  LDC.64 R2, c[0x0][0x210] ;  /* 0x00008400ff027b82 */ /* 0x000ea20000000a00 */
[----:B------:R-:W-:Y:S01]  /*0030*/  ULDC.64 UR4, c[0x0][0x208] ;  /* 0x0000820000047ab9 */ /* 0x000fe20000000a00 */
[----:B------:R-:W3:Y:S01]  /*0040*/  S2R R5, SR_CTAID.X ;  /* 0x0000000000057919 */ /* 0x000ee20000002500 */
[----:B-1----:R-:W-:-:S04]  /*0050*/  SHF.L.U32 R0, R0, 0x2, RZ ;  /* 0x0000000200007819 */ /* 0x002fc800000006ff */
[----:B------:R-:W-:-:S04]  /*0060*/  LOP3.LUT R0, R0, 0x1fc, RZ, 0xc0, !PT ;  /* 0x000001fc00007812 */ /* 0x000fc800078ec0ff */
[----:B---3--:R-:W-:-:S05]  /*0070*/  LEA R5, R5, R0, 0x9 ;  /* 0x0000000005057211 */ /* 0x008fca00078e48ff */
[----:B--2---:R-:W-:-:S05]  /*0080*/  IMAD.WIDE R2, R5, 0x4, R2 ;  /* 0x0000000405027825 */ /* 0x004fca00078e0202 */
[----:B------:R-:W2:Y:S01]  /*0090*/  LDG.E.128 R4, desc[UR4][R2.64] ;  /* 0x0000000402047981 */ /* 0x000ea2000c1e1d00 */
[----:B------:R-:W-:Y:S01]  /*00a0*/  HFMA2.MMA R11, -RZ, RZ, 1.625, 0 ;  /* 0x3e800000ff0b7435 */ /* 0x000fe200000001ff */
[----:B--2---:R-:W-:Y:S01]  /*00b0*/  FADD R5, RZ, -R5 ;  /* 0x80000005ff057221 */ /* 0x004fe20000000000 */
[----:B------:R-:W-:Y:S01]  /*00c0*/  FADD R4, RZ, -R4 ;  /* 0x80000004ff047221 */ /* 0x000fe20000000000 */
[----:B------:R-:W-:Y:S01]  /*00d0*/  FADD R6, RZ, -R6 ;  /* 0x80000006ff067221 */ /* 0x000fe20000000000 */
[----:B------:R-:W-:Y:S01]  /*00e0*/  FADD R7, RZ, -R7 ;  /* 0x80000007ff077221 */ /* 0x000fe20000000000 */
[----:B------:R-:W-:Y:S01]  /*00f0*/  FMUL R5, R5, 1.4426950216293334961 ;  /* 0x3fb8aa3b05057820 */ /* 0x000fe20000400000 */
[----:B------:R-:W-:Y:S01]  /*0100*/  FMUL R4, R4, 1.4426950216293334961 ;  /* 0x3fb8aa3b04047820 */ /* 0x000fe20000400000 */
[----:B------:R-:W-:Y:S01]  /*0110*/  FMUL R8, R6, 1.4426950216293334961 ;  /* 0x3fb8aa3b06087820 */ /* 0x000fe20000400000 */
[----:B------:R-:W-:Y:S02]  /*0120*/  FMUL R9, R7, 1.4426950216293334961 ;  /* 0x3fb8aa3b07097820 */ /* 0x000fe40000400000 */
[----:B------:R-:W-:-:S02]  /*0130*/  FSETP.GEU.AND P3, PT, R5, -126, PT ;  /* 0xc2fc00000500780b */ /* 0x000fc40003f6e000 */
[----:B------:R-:W-:Y:S02]  /*0140*/  FSETP.GEU.AND P0, PT, R4, -126, PT ;  /* 0xc2fc00000400780b */ /* 0x000fe40003f0e000 */
[----:B------:R-:W-:Y:S02]  /*0150*/  FSETP.GEU.AND P1, PT, R8, -126, PT ;  /* 0xc2fc00000800780b */ /* 0x000fe40003f2e000 */
[----:B------:R-:W-:-:S07]  /*0160*/  FSETP.GEU.AND P2, PT, R9, -126, PT ;  /* 0xc2fc00000900780b */ /* 0x000fce0003f4e000 */
[----:B------:R-:W-:Y:S02]  /*0170*/  @!P3 FMUL R5, R5, 0.5 ;  /* 0x3f0000000505b820 */ /* 0x000fe40000400000 */
[----:B------:R-:W-:Y:S02]  /*0180*/  @!P0 FMUL R4, R4, 0.5 ;  /* 0x3f00000004048820 */ /* 0x000fe40000400000 */
[----:B------:R-:W-:Y:S01]  /*0190*/  @!P1 FMUL R8, R8, 0.5 ;  /* 0x3f00000008089820 */ /* 0x000fe20000400000 */
[----:B------:R-:W1:Y:S01]  /*01a0*/  MUFU.EX2 R6, R5 ;  /* 0x0000000500067308 */ /* 0x000e620000000800 */
[----:B------:R-:W-:-:S07]  /*01b0*/  @!P2 FMUL R9, R9, 0.5 ;  /* 0x3f0000000909a820 */ /* 0x000fce0000400000 */
[----:B------:R-:W2:Y:S01]  /*01c0*/  MUFU.EX2 R0, R4 ;  /* 0x0000000400007308 */ /* 0x000ea20000000800 */
[----:B-1----:R-:W-:-:S07]  /*01d0*/  @!P3 FMUL R6, R6, R6 ;  /* 0x000000060606b220 */ /* 0x002fce0000400000 */
[----:B------:R-:W1:Y:S01]  /*01e0*/  MUFU.EX2 R7, R8 ;  /* 0x0000000800077308 */ /* 0x000e620000000800 */
[----:B------:R-:W-:Y:S01]  /*01f0*/  FADD R6, R6, 1 ;  /* 0x3f80000006067421 */ /* 0x000fe20000000000 */
[----:B--2---:R-:W-:-:S06]  /*0200*/  @!P0 FMUL R0, R0, R0 ;  /* 0x0000000000008220 */ /* 0x004fcc0000400000 */
[----:B------:R2:W3:Y:S01]  /*0210*/  MUFU.EX2 R10, R9 ;  /* 0x00000009000a7308 */ /* 0x0004e20000000800 */
[----:B------:R-:W-:Y:S01]  /*0220*/  FADD R0, R0, 1 ;  /* 0x3f80000000007421 */ /* 0x000fe20000000000 */
[----:B-1----:R-:W-:Y:S01]  /*0230*/  @!P1 FMUL R7, R7, R7 ;  /* 0x0000000707079220 */ /* 0x002fe20000400000 */
[----:B------:R-:W-:-:S03]  /*0240*/  FSETP.GT.AND P1, PT, R6, 8.50705917302346158658e+37, PT ;  /* 0x7e8000000600780b */ /* 0x000fc60003f24000 */
[----:B------:R-:W-:Y:S01]  /*0250*/  FSETP.GT.AND P0, PT, R0, 8.50705917302346158658e+37, PT ;  /* 0x7e8000000000780b */ /* 0x000fe20003f04000 */
[----:B------:R-:W-:Y:S01]  /*0260*/  FADD R7, R7, 1 ;  /* 0x3f80000007077421 */ /* 0x000fe20000000000 */
[C---:B--2---:R-:W-:Y:S02]  /*0270*/  FSEL R9, R11.reuse, 1, P1 ;  /* 0x3f8000000b097808 */ /* 0x044fe40000800000 */
[----:B------:R-:W-:Y:S01]  /*0280*/  FSEL R5, R11, 1, P0 ;  /* 0x3f8000000b057808 */ /* 0x000fe20000000000 */
[----:B---3--:R-:W-:Y:S01]  /*0290*/  @!P2 FMUL R10, R10, R10 ;  /* 0x0000000a0a0aa220 */ /* 0x008fe20000400000 */
[----:B------:R-:W-:-:S03]  /*02a0*/  FSETP.GT.AND P2, PT, R7, 8.50705917302346158658e+37, PT ;  /* 0x7e8000000700780b */ /* 0x000fc60003f44000 */
[----:B------:R-:W-:Y:S01]  /*02b0*/  FADD R10, R10, 1 ;  /* 0x3f8000000a0a7421 */ /* 0x000fe20000000000 */
[----:B------:R-:W-:-:S03]  /*02c0*/  @P1 FMUL R6, R6, 0.25 ;  /* 0x3e80000006061820 */ /* 0x000fc60000400000 */
[----:B------:R-:W-:Y:S01]  /*02d0*/  @P0 FMUL R0, R0, 0.25 ;  /* 0x3e80000000000820 */ /* 0x000fe20000400000 */
[----:B------:R-:W-:-:S03]  /*02e0*/  FSETP.GT.AND P3, PT, R10, 8.50705917302346158658e+37, PT ;  /* 0x7e8000000a00780b */ /* 0x000fc60003f64000 */
[----:B------:R1:W2:Y:S02]  /*02f0*/  MUFU.RCP R4, R0 ;  /* 0x0000000000047308 */ /* 0x0002a40000001000 */
[----:B------:R-:W-:-:S06]  /*0300*/  @P2 FMUL R7, R7, 0.25 ;  /* 0x3e80000007072820 */ /* 0x000fcc0000400000 */
[----:B------:R-:W3:Y:S01]  /*0310*/  MUFU.RCP R6, R6 ;  /* 0x0000000600067308 */ /* 0x000ee20000001000 */
[C---:B-1----:R-:W-:Y:S01]  /*0320*/  FSEL R0, R11.reuse, 1, P2 ;  /* 0x3f8000000b007808 */ /* 0x042fe20001000000 */
[----:B------:R-:W-:Y:S01]  /*0330*/  @P3 FMUL R10, R10, 0.25 ;  /* 0x3e8000000a0a3820 */ /* 0x000fe20000400000 */
[----:B------:R-:W-:Y:S01]  /*0340*/  FSEL R11, R11, 1, P3 ;  /* 0x3f8000000b0b7808 */ /* 0x000fe20001800000 */
[----:B--2---:R-:W-:-:S04]  /*0350*/  FMUL R4, R4, R5 ;  /* 0x0000000504047220 */ /* 0x004fc80000400000 */
[----:B------:R-:W1:Y:S01]  /*0360*/  MUFU.RCP R7, R7 ;  /* 0x0000000700077308 */ /* 0x000e620000001000 */
[----:B---3--:R-:W-:-:S07]  /*0370*/  FMUL R5, R6, R9 ;  /* 0x0000000906057220 */ /* 0x008fce0000400000 */
[----:B------:R-:W2:Y:S01]  /*0380*/  MUFU.RCP R10, R10 ;  /* 0x0000000a000a7308 */ /* 0x000ea20000001000 */
[----:B-1----:R-:W-:Y:S01]  /*0390*/  FMUL R6, R7, R0 ;  /* 0x0000000007067220 */ /* 0x002fe20000400000 */
[----:B--2---:R-:W-:-:S05]  /*03a0*/  FMUL R7, R10, R11 ;  /* 0x0000000b0a077220 */ /* 0x004fca0000400000 */
[----:B------:R-:W-:Y:S01]  /*03b0*/  STG.E.128 desc[UR4][R2.64], R4 ;  /* 0x0000000402007986 */ /* 0x000fe2000c101d04 */
[----:B------:R-:W-:Y:S05]  /*03c0*/  EXIT ;  /* 0x000000000000794d */ /* 0x000fea0003800000 */
.L_x_0:
[----:B------:R-:W-:-:S00]  /*03d0*/  BRA `(.L_x_0) ;  /* 0xfffffffc00fc7947 */ /* 0x000fc0000383ffff */
[----:B------:R-:W-:-:S00]  /*03e0*/  NOP ;  /* 0x0000000000007918 */ /* 0x000fc00000000000 */
        /* <DEDUP_REMOVED lines=9> */
.L_x_1:


//--------------------- .nv.constant0.triton_poi_fused_sigmoid_8 --------------------------
	.section	.nv.constant0.triton_poi_fused_sigmoid_8,"a",@progbits
	.sectionflags	@""
	.align	4
.nv.constant0.triton_poi_fused_sigmoid_8:
	.zero		540
